	.headerflags	@"EF_CUDA_TEXMODE_UNIFIED EF_CUDA_64BIT_ADDRESS EF_CUDA_ACCELERATORS EF_CUDA_SM90 EF_CUDA_VIRTUAL_SM(EF_CUDA_SM90)"
	.elftype	@"ET_EXEC"


//--------------------- .nv.info                  --------------------------
	.section	.nv.info,"",@"SHT_CUDA_INFO"
	.align	4


	//----- nvinfo : EIATTR_REGCOUNT
	.align		4
        /*0000*/ 	.byte	0x04, 0x2f
        /*0002*/ 	.short	(.L_3 - .L_2)
	.align		4
.L_2:
        /*0004*/ 	.word	index@(triton_poi_fused__native_batch_norm_legit_no_training_3)
        /*0008*/ 	.word	0x00000012


	//----- nvinfo : EIATTR_MIN_STACK_SIZE
	.align		4
.L_3:
        /*000c*/ 	.byte	0x04, 0x12
        /*000e*/ 	.short	(.L_5 - .L_4)
	.align		4
.L_4:
        /*0010*/ 	.word	index@(triton_poi_fused__native_batch_norm_legit_no_training_3)
        /*0014*/ 	.word	0x00000000


	//----- nvinfo : EIATTR_FRAME_SIZE
	.align		4
.L_5:
        /*0018*/ 	.byte	0x04, 0x11
        /*001a*/ 	.short	(.L_7 - .L_6)
	.align		4
.L_6:
        /*001c*/ 	.word	index@(triton_poi_fused__native_batch_norm_legit_no_training_3)
        /*0020*/ 	.word	0x00000000


	//----- nvinfo : EIATTR_MIN_STACK_SIZE
	.align		4
.L_7:
        /*0024*/ 	.byte	0x04, 0x12
        /*0026*/ 	.short	(.L_9 - .L_8)
	.align		4
.L_8:
        /*0028*/ 	.word	index@(triton_poi_fused__native_batch_norm_legit_no_training_3)
        /*002c*/ 	.word	0x00000000
.L_9:


//--------------------- .nv.info.triton_poi_fused__native_batch_norm_legit_no_training_3 --------------------------
	.section	.nv.info.triton_poi_fused__native_batch_norm_legit_no_training_3,"",@"SHT_CUDA_INFO"
	.sectionflags	@""
	.align	4


	//----- nvinfo : EIATTR_CUDA_API_VERSION
	.align		4
        /*0000*/ 	.byte	0x04, 0x37
        /*0002*/ 	.short	(.L_11 - .L_10)
.L_10:
        /*0004*/ 	.word	0x0000007c


	//----- nvinfo : EIATTR_KPARAM_INFO
	.align		4
.L_11:
        /*0008*/ 	.byte	0x04, 0x17
        /*000a*/ 	.short	(.L_13 - .L_12)
.L_12:
        /*000c*/ 	.word	0x00000000
        /*0010*/ 	.short	0x0006
        /*0012*/ 	.short	0x0030
        /*0014*/ 	.byte	0x00, 0xf0, 0x11, 0x00


	//----- nvinfo : EIATTR_KPARAM_INFO
	.align		4
.L_13:
        /*0018*/ 	.byte	0x04, 0x17
        /*001a*/ 	.short	(.L_15 - .L_14)
.L_14:
        /*001c*/ 	.word	0x00000000
        /*0020*/ 	.short	0x0005
        /*0022*/ 	.short	0x0028
        /*0024*/ 	.byte	0x00, 0xf4, 0x21, 0x00


	//----- nvinfo : EIATTR_KPARAM_INFO
	.align		4
.L_15:
        /*0028*/ 	.byte	0x04, 0x17
        /*002a*/ 	.short	(.L_17 - .L_16)
.L_16:
        /*002c*/ 	.word	0x00000000
        /*0030*/ 	.short	0x0004
        /*0032*/ 	.short	0x0020
        /*0034*/ 	.byte	0x00, 0xf4, 0x21, 0x00


	//----- nvinfo : EIATTR_KPARAM_INFO
	.align		4
.L_17:
        /*0038*/ 	.byte	0x04, 0x17
        /*003a*/ 	.short	(.L_19 - .L_18)
.L_18:
        /*003c*/ 	.word	0x00000000
        /*0040*/ 	.short	0x0003
        /*0042*/ 	.short	0x0018
        /*0044*/ 	.byte	0x00, 0xf4, 0x21, 0x00


	//----- nvinfo : EIATTR_KPARAM_INFO
	.align		4
.L_19:
        /*0048*/ 	.byte	0x04, 0x17
        /*004a*/ 	.short	(.L_21 - .L_20)
.L_20:
        /*004c*/ 	.word	0x00000000
        /*0050*/ 	.short	0x0002
        /*0052*/ 	.short	0x0010
        /*0054*/ 	.byte	0x00, 0xf4, 0x21, 0x00


	//----- nvinfo : EIATTR_KPARAM_INFO
	.align		4
.L_21:
        /*0058*/ 	.byte	0x04, 0x17
        /*005a*/ 	.short	(.L_23 - .L_22)
.L_22:
        /*005c*/ 	.word	0x00000000
        /*0060*/ 	.short	0x0001
        /*0062*/ 	.short	0x0008
        /*0064*/ 	.byte	0x00, 0xf4, 0x21, 0x00


	//----- nvinfo : EIATTR_KPARAM_INFO
	.align		4
.L_23:
        /*0068*/ 	.byte	0x04, 0x17
        /*006a*/ 	.short	(.L_25 - .L_24)
.L_24:
        /*006c*/ 	.word	0x00000000
        /*0070*/ 	.short	0x0000
        /*0072*/ 	.short	0x0000
        /*0074*/ 	.byte	0x00, 0xf4, 0x21, 0x00


	//----- nvinfo : EIATTR_SPARSE_MMA_MASK
	.align		4
.L_25:
        /*0078*/ 	.byte	0x03, 0x50
        /*007a*/ 	.short	0x0000


	//----- nvinfo : EIATTR_MAXREG_COUNT
	.align		4
        /*007c*/ 	.byte	0x03, 0x1b
        /*007e*/ 	.short	0x00ff


	//----- nvinfo : EIATTR_EXIT_INSTR_OFFSETS
	.align		4
        /*0080*/ 	.byte	0x04, 0x1c
        /*0082*/ 	.short	(.L_27 - .L_26)


	//   ....[0]....
.L_26:
        /*0084*/ 	.word	0x00000390


	//----- nvinfo : EIATTR_REQNTID
	.align		4
.L_27:
        /*0088*/ 	.byte	0x04, 0x10
        /*008a*/ 	.short	(.L_29 - .L_28)
.L_28:
        /*008c*/ 	.word	0x00000100
        /*0090*/ 	.word	0x00000001
        /*0094*/ 	.word	0x00000001


	//----- nvinfo : EIATTR_CBANK_PARAM_SIZE
	.align		4
.L_29:
        /*0098*/ 	.byte	0x03, 0x19
        /*009a*/ 	.short	0x0034


	//----- nvinfo : EIATTR_PARAM_CBANK
	.align		4
        /*009c*/ 	.byte	0x04, 0x0a
        /*009e*/ 	.short	(.L_31 - .L_30)
	.align		4
.L_30:
        /*00a0*/ 	.word	index@(.nv.constant0.triton_poi_fused__native_batch_norm_legit_no_training_3)
        /*00a4*/ 	.short	0x0210
        /*00a6*/ 	.short	0x0034


	//----- nvinfo : EIATTR_SW_WAR
	.align		4
.L_31:
        /*00a8*/ 	.byte	0x04, 0x36
        /*00aa*/ 	.short	(.L_33 - .L_32)
.L_32:
        /*00ac*/ 	.word	0x00000008
.L_33:


//--------------------- .nv.callgraph             --------------------------
	.section	.nv.callgraph,"",@"SHT_CUDA_CALLGRAPH"
	.align	4
	.sectionentsize	8
	.align		4
        /*0000*/ 	.word	0x00000000
	.align		4
        /*0004*/ 	.word	0xffffffff
	.align		4
        /*0008*/ 	.word	0x00000000
	.align		4
        /*000c*/ 	.word	0xfffffffe
	.align		4
        /*0010*/ 	.word	0x00000000
	.align		4
        /*0014*/ 	.word	0xfffffffd
	.align		4
        /*0018*/ 	.word	0x00000000
	.align		4
        /*001c*/ 	.word	0xfffffffc


//--------------------- .nv.constant4             --------------------------
	.section	.nv.constant4,"a",@progbits
	.align	8
	.align		8
.nv.constant4:
        /*0000*/ 	.dword	_$_str
	.align		8
        /*0008*/ 	.dword	_$_str_$_2


//--------------------- .text.triton_poi_fused__native_batch_norm_legit_no_training_3 --------------------------
	.section	.text.triton_poi_fused__native_batch_norm_legit_no_training_3,"ax",@progbits
	.align	128
        .global         triton_poi_fused__native_batch_norm_legit_no_training_3
        .type           triton_poi_fused__native_batch_norm_legit_no_training_3,@function
        .size           triton_poi_fused__native_batch_norm_legit_no_training_3,(.L_x_1 - triton_poi_fused__native_batch_norm_legit_no_training_3)
        .other          triton_poi_fused__native_batch_norm_legit_no_training_3,@"STO_CUDA_ENTRY STV_DEFAULT"
triton_poi_fused__native_batch_norm_legit_no_training_3:
.text.triton_poi_fused__native_batch_norm_legit_no_training_3:
[----:B------:R-:W-:Y:S01]  /*0000*/  LDC R1, c[0x0][0x28] ;  /* 0x00000a00ff017b82 */ /* 0x000fe20000000800 */
[----:B------:R-:W1:Y:S07]  /*0010*/  S2R R0, SR_TID.X ;  /* 0x0000000000007919 */ /* 0x000e6e0000002100 */
[----:B------:R-:W2:Y:S01]  /*0020*/  LDC.64 R2, c[0x0][0x220] ;  /* 0x00008800ff027b82 */ /* 0x000ea20000000a00 */
[----:B------:R-:W-:Y:S01]  /*0030*/  ULDC.64 UR4, c[0x0][0x208] ;  /* 0x0000820000047ab9 */ /* 0x000fe20000000a00 */
[----:B------:R-:W3:Y:S06]  /*0040*/  S2R R7, SR_CTAID.X ;  /* 0x0000000000077919 */ /* 0x000eec0000002500 */
[----:B------:R-:W4:Y:S08]  /*0050*/  LDC.64 R8, c[0x0][0x228] ;  /* 0x00008a00ff087b82 */ /* 0x000f300000000a00 */
[----:B------:R-:W5:Y:S01]  /*0060*/  LDC.64 R10, c[0x0][0x230] ;  /* 0x00008c00ff0a7b82 */ /* 0x000f620000000a00 */
[----:B-1----:R-:W-:-:S02]  /*0070*/  SHF.L.U32 R0, R0, 0x1, RZ ;  /* 0x0000000100007819 */ /* 0x002fc400000006ff */
[----:B---3--:R-:W-:Y:S02]  /*0080*/  SHF.R.S32.HI R5, RZ, 0x16, R7 ;  /* 0x00000016ff057819 */ /* 0x008fe40000011407 */
[----:B------:R-:W-:Y:S02]  /*0090*/  LOP3.LUT R0, R0, 0x1fe, RZ, 0xc0, !PT ;  /* 0x000001fe00007812 */ /* 0x000fe400078ec0ff */
[----:B------:R-:W-:Y:S02]  /*00a0*/  SGXT R5, R5, 0x1 ;  /* 0x000000010505781a */ /* 0x000fe40000000200 */
[----:B------:R-:W-:Y:S02]  /*00b0*/  LEA R0, R7, R0, 0x9 ;  /* 0x0000000007007211 */ /* 0x000fe400078e48ff */
[----:B------:R-:W1:Y:S02]  /*00c0*/  LDC.64 R6, c[0x0][0x218] ;  /* 0x00008600ff067b82 */ /* 0x000e640000000a00 */
[----:B------:R-:W-:-:S04]  /*00d0*/  LEA.HI R5, R5, R0, RZ, 0x6 ;  /* 0x0000000005057211 */ /* 0x000fc800078f30ff */
[----:B------:R-:W-:-:S04]  /*00e0*/  LOP3.LUT R5, R5, 0xffffffc0, RZ, 0xc0, !PT ;  /* 0xffffffc005057812 */ /* 0x000fc800078ec0ff */
[----:B------:R-:W-:Y:S02]  /*00f0*/  IADD3 R13, R0, -R5, RZ ;  /* 0x80000005000d7210 */ /* 0x000fe40007ffe0ff */
[----:B------:R-:W3:Y:S03]  /*0100*/  LDC.64 R4, c[0x0][0x210] ;  /* 0x00008400ff047b82 */ /* 0x000ee60000000a00 */
[----:B--2---:R-:W-:-:S06]  /*0110*/  IMAD.WIDE R2, R13, 0x4, R2 ;  /* 0x000000040d027825 */ /* 0x004fcc00078e0202 */
[----:B------:R-:W2:Y:S01]  /*0120*/  LDG.E.EL.64 R2, desc[UR4][R2.64] ;  /* 0x0000000402027981 */ /* 0x000ea2000c2e1b00 */
[----:B-1----:R-:W-:-:S06]  /*0130*/  IMAD.WIDE R6, R13, 0x4, R6 ;  /* 0x000000040d067825 */ /* 0x002fcc00078e0206 */
[----:B------:R-:W2:Y:S01]  /*0140*/  LDG.E.EL.64 R6, desc[UR4][R6.64] ;  /* 0x0000000406067981 */ /* 0x000ea2000c2e1b00 */
[----:B---3--:R-:W-:-:S06]  /*0150*/  IMAD.WIDE R4, R0, 0x4, R4 ;  /* 0x0000000400047825 */ /* 0x008fcc00078e0204 */
[----:B------:R-:W3:Y:S01]  /*0160*/  LDG.E.64 R4, desc[UR4][R4.64] ;  /* 0x0000000404047981 */ /* 0x000ee2000c1e1b00 */
[----:B----4-:R-:W-:-:S04]  /*0170*/  IMAD.WIDE R8, R13, 0x4, R8 ;  /* 0x000000040d087825 */ /* 0x010fc800078e0208 */
[----:B-----5:R-:W-:Y:S02]  /*0180*/  IMAD.WIDE R10, R13, 0x4, R10 ;  /* 0x000000040d0a7825 */ /* 0x020fe400078e020a */
[----:B------:R-:W4:Y:S04]  /*0190*/  LDG.E.EL.64 R8, desc[UR4][R8.64] ;  /* 0x0000000408087981 */ /* 0x000f28000c2e1b00 */
[----:B------:R-:W4:Y:S01]  /*01a0*/  LDG.E.EL.64 R10, desc[UR4][R10.64] ;  /* 0x000000040a0a7981 */ /* 0x000f22000c2e1b00 */
[----:B------:R-:W-:Y:S01]  /*01b0*/  HFMA2.MMA R15, -RZ, RZ, 1.625, 0 ;  /* 0x3e800000ff0f7435 */ /* 0x000fe200000001ff */
[----:B--2---:R-:W-:Y:S01]  /*01c0*/  FADD R2, R2, 9.9999997473787516356e-06 ;  /* 0x3727c5ac02027421 */ /* 0x004fe20000000000 */
[----:B------:R-:W-:-:S03]  /*01d0*/  FADD R12, R3, 9.9999997473787516356e-06 ;  /* 0x3727c5ac030c7421 */ /* 0x000fc60000000000 */
[----:B------:R1:W2:Y:S08]  /*01e0*/  MUFU.SQRT R13, R2 ;  /* 0x00000002000d7308 */ /* 0x0002b00000002000 */
[----:B------:R-:W5:Y:S01]  /*01f0*/  MUFU.SQRT R14, R12 ;  /* 0x0000000c000e7308 */ /* 0x000f620000002000 */
[----:B-1----:R-:W1:Y:S01]  /*0200*/  LDC.64 R2, c[0x0][0x238] ;  /* 0x00008e00ff027b82 */ /* 0x002e620000000a00 */
[----:B--2---:R-:W-:-:S02]  /*0210*/  FSETP.GT.AND P0, PT, R13, 8.50705917302346158658e+37, PT ;  /* 0x7e8000000d00780b */ /* 0x004fc40003f04000 */
[----:B------:R-:W-:Y:S02]  /*0220*/  FSETP.GEU.AND P2, PT, R13, 1.175494350822287508e-38, PT ;  /* 0x008000000d00780b */ /* 0x000fe40003f4e000 */
[C---:B-----5:R-:W-:Y:S02]  /*0230*/  FSETP.GT.AND P1, PT, R14.reuse, 8.50705917302346158658e+37, PT ;  /* 0x7e8000000e00780b */ /* 0x060fe40003f24000 */
[----:B------:R-:W-:-:S07]  /*0240*/  FSETP.GEU.AND P3, PT, R14, 1.175494350822287508e-38, PT ;  /* 0x008000000e00780b */ /* 0x000fce0003f6e000 */
[----:B------:R-:W-:-:S04]  /*0250*/  @P0 FMUL R13, R13, 0.25 ;  /* 0x3e8000000d0d0820 */ /* 0x000fc80000400000 */
[----:B------:R-:W-:Y:S01]  /*0260*/  @!P2 FMUL R13, R13, 16777216 ;  /* 0x4b8000000d0da820 */ /* 0x000fe20000400000 */
[----:B------:R-:W-:-:S04]  /*0270*/  @P1 FMUL R14, R14, 0.25 ;  /* 0x3e8000000e0e1820 */ /* 0x000fc80000400000 */
[----:B------:R-:W-:Y:S01]  /*0280*/  @!P3 FMUL R14, R14, 16777216 ;  /* 0x4b8000000e0eb820 */ /* 0x000fe20000400000 */
[----:B------:R-:W2:Y:S01]  /*0290*/  MUFU.RCP R13, R13 ;  /* 0x0000000d000d7308 */ /* 0x000ea20000001000 */
[----:B------:R-:W-:-:S07]  /*02a0*/  FSEL R12, R15, 1, P0 ;  /* 0x3f8000000f0c7808 */ /* 0x000fce0000000000 */
[----:B------:R-:W5:Y:S01]  /*02b0*/  MUFU.RCP R14, R14 ;  /* 0x0000000e000e7308 */ /* 0x000f620000001000 */
[----:B------:R-:W-:Y:S01]  /*02c0*/  FSEL R15, R15, 1, P1 ;  /* 0x3f8000000f0f7808 */ /* 0x000fe20000800000 */
[----:B------:R-:W-:Y:S01]  /*02d0*/  @!P2 FMUL R12, R12, 16777216 ;  /* 0x4b8000000c0ca820 */ /* 0x000fe20000400000 */
[----:B---3--:R-:W-:-:S03]  /*02e0*/  FADD R4, R4, -R6 ;  /* 0x8000000604047221 */ /* 0x008fc60000000000 */
[----:B------:R-:W-:Y:S01]  /*02f0*/  @!P3 FMUL R15, R15, 16777216 ;  /* 0x4b8000000f0fb820 */ /* 0x000fe20000400000 */
[----:B------:R-:W-:Y:S01]  /*0300*/  FADD R5, R5, -R7 ;  /* 0x8000000705057221 */ /* 0x000fe20000000000 */
[----:B--2---:R-:W-:Y:S02]  /*0310*/  FMUL R13, R13, R12 ;  /* 0x0000000c0d0d7220 */ /* 0x004fe40000400000 */
[----:B-----5:R-:W-:Y:S02]  /*0320*/  FMUL R6, R14, R15 ;  /* 0x0000000f0e067220 */ /* 0x020fe40000400000 */
[----:B------:R-:W-:Y:S02]  /*0330*/  FMUL R13, R4, R13 ;  /* 0x0000000d040d7220 */ /* 0x000fe40000400000 */
[----:B------:R-:W-:Y:S01]  /*0340*/  FMUL R6, R5, R6 ;  /* 0x0000000605067220 */ /* 0x000fe20000400000 */
[----:B-1----:R-:W-:-:S04]  /*0350*/  IMAD.WIDE R2, R0, 0x4, R2 ;  /* 0x0000000400027825 */ /* 0x002fc800078e0202 */
[----:B----4-:R-:W-:Y:S01]  /*0360*/  FFMA R8, R8, R13, R10 ;  /* 0x0000000d08087223 */ /* 0x010fe2000000000a */
[----:B------:R-:W-:-:S05]  /*0370*/  FFMA R9, R9, R6, R11 ;  /* 0x0000000609097223 */ /* 0x000fca000000000b */
[----:B------:R-:W-:Y:S01]  /*0380*/  STG.E.64 desc[UR4][R2.64], R8 ;  /* 0x0000000802007986 */ /* 0x000fe2000c101b04 */
[----:B------:R-:W-:Y:S05]  /*0390*/  EXIT ;  /* 0x000000000000794d */ /* 0x000fea0003800000 */
.L_x_0:
[----:B------:R-:W-:-:S00]  /*03a0*/  BRA `(.L_x_0) ;  /* 0xfffffffc00fc7947 */ /* 0x000fc0000383ffff */
[----:B------:R-:W-:-:S00]  /*03b0*/  NOP ;  /* 0x0000000000007918 */ /* 0x000fc00000000000 */
        /* <DEDUP_REMOVED lines=12> */
.L_x_1:


//--------------------- .nv.global.init           --------------------------
	.section	.nv.global.init,"aw",@progbits
.nv.global.init:
	.type		_$_str,@object
	.size		_$_str,(_$_str_$_2 - _$_str)
_$_str:
        /*0000*/ 	.byte	0x5f, 0x5f, 0x43, 0x55, 0x44, 0x41, 0x5f, 0x46, 0x54, 0x5a, 0x00
	.type		_$_str_$_2,@object
	.size		_$_str_$_2,(.L_1 - _$_str_$_2)
_$_str_$_2:
        /*000b*/ 	.byte	0x5f, 0x5f, 0x43, 0x55, 0x44, 0x41, 0x5f, 0x50, 0x52, 0x45, 0x43, 0x5f, 0x53, 0x51, 0x52, 0x54
        /*001b*/ 	.byte	0x00
.L_1:


//--------------------- .nv.constant0.triton_poi_fused__native_batch_norm_legit_no_training_3 --------------------------
	.section	.nv.constant0.triton_poi_fused__native_batch_norm_legit_no_training_3,"a",@progbits
	.sectionflags	@""
	.align	4
.nv.constant0.triton_poi_fused__native_batch_norm_legit_no_training_3:
	.zero		580
